	.headerflags	@"EF_CUDA_TEXMODE_UNIFIED EF_CUDA_64BIT_ADDRESS EF_CUDA_ACCELERATORS EF_CUDA_SM90 EF_CUDA_VIRTUAL_SM(EF_CUDA_SM90)"
	.elftype	@"ET_EXEC"


//--------------------- .nv.info                  --------------------------
	.section	.nv.info,"",@"SHT_CUDA_INFO"
	.align	4


	//----- nvinfo : EIATTR_REGCOUNT
	.align		4
        /*0000*/ 	.byte	0x04, 0x2f
        /*0002*/ 	.short	(.L_2 - .L_1)
	.align		4
.L_1:
        /*0004*/ 	.word	index@(triton_poi_fused_abs_add_clamp_div_floor_ge_gt_le_logical_and_lt_maximum_mul_neg_sign_sub_1)
        /*0008*/ 	.word	0x00000016


	//----- nvinfo : EIATTR_MIN_STACK_SIZE
	.align		4
.L_2:
        /*000c*/ 	.byte	0x04, 0x12
        /*000e*/ 	.short	(.L_4 - .L_3)
	.align		4
.L_3:
        /*0010*/ 	.word	index@(triton_poi_fused_abs_add_clamp_div_floor_ge_gt_le_logical_and_lt_maximum_mul_neg_sign_sub_1)
        /*0014*/ 	.word	0x00000000


	//----- nvinfo : EIATTR_FRAME_SIZE
	.align		4
.L_4:
        /*0018*/ 	.byte	0x04, 0x11
        /*001a*/ 	.short	(.L_6 - .L_5)
	.align		4
.L_5:
        /*001c*/ 	.word	index@(triton_poi_fused_abs_add_clamp_div_floor_ge_gt_le_logical_and_lt_maximum_mul_neg_sign_sub_1)
        /*0020*/ 	.word	0x00000000


	//----- nvinfo : EIATTR_MIN_STACK_SIZE
	.align		4
.L_6:
        /*0024*/ 	.byte	0x04, 0x12
        /*0026*/ 	.short	(.L_8 - .L_7)
	.align		4
.L_7:
        /*0028*/ 	.word	index@(triton_poi_fused_abs_add_clamp_div_floor_ge_gt_le_logical_and_lt_maximum_mul_neg_sign_sub_1)
        /*002c*/ 	.word	0x00000000
.L_8:


//--------------------- .nv.info.triton_poi_fused_abs_add_clamp_div_floor_ge_gt_le_logical_and_lt_maximum_mul_neg_sign_sub_1 --------------------------
	.section	.nv.info.triton_poi_fused_abs_add_clamp_div_floor_ge_gt_le_logical_and_lt_maximum_mul_neg_sign_sub_1,"",@"SHT_CUDA_INFO"
	.sectionflags	@""
	.align	4


	//----- nvinfo : EIATTR_CUDA_API_VERSION
	.align		4
        /*0000*/ 	.byte	0x04, 0x37
        /*0002*/ 	.short	(.L_10 - .L_9)
.L_9:
        /*0004*/ 	.word	0x0000007c


	//----- nvinfo : EIATTR_KPARAM_INFO
	.align		4
.L_10:
        /*0008*/ 	.byte	0x04, 0x17
        /*000a*/ 	.short	(.L_12 - .L_11)
.L_11:
        /*000c*/ 	.word	0x00000000
        /*0010*/ 	.short	0x000b
        /*0012*/ 	.short	0x0058
        /*0014*/ 	.byte	0x00, 0xf0, 0x11, 0x00


	//----- nvinfo : EIATTR_KPARAM_INFO
	.align		4
.L_12:
        /*0018*/ 	.byte	0x04, 0x17
        /*001a*/ 	.short	(.L_14 - .L_13)
.L_13:
        /*001c*/ 	.word	0x00000000
        /*0020*/ 	.short	0x000a
        /*0022*/ 	.short	0x0050
        /*0024*/ 	.byte	0x00, 0xf4, 0x21, 0x00


	//----- nvinfo : EIATTR_KPARAM_INFO
	.align		4
.L_14:
        /*0028*/ 	.byte	0x04, 0x17
        /*002a*/ 	.short	(.L_16 - .L_15)
.L_15:
        /*002c*/ 	.word	0x00000000
        /*0030*/ 	.short	0x0009
        /*0032*/ 	.short	0x0048
        /*0034*/ 	.byte	0x00, 0xf4, 0x21, 0x00


	//----- nvinfo : EIATTR_KPARAM_INFO
	.align		4
.L_16:
        /*0038*/ 	.byte	0x04, 0x17
        /*003a*/ 	.short	(.L_18 - .L_17)
.L_17:
        /*003c*/ 	.word	0x00000000
        /*0040*/ 	.short	0x0008
        /*0042*/ 	.short	0x0040
        /*0044*/ 	.byte	0x00, 0xf4, 0x21, 0x00


	//----- nvinfo : EIATTR_KPARAM_INFO
	.align		4
.L_18:
        /*0048*/ 	.byte	0x04, 0x17
        /*004a*/ 	.short	(.L_20 - .L_19)
.L_19:
        /*004c*/ 	.word	0x00000000
        /*0050*/ 	.short	0x0007
        /*0052*/ 	.short	0x0038
        /*0054*/ 	.byte	0x00, 0xf4, 0x21, 0x00


	//----- nvinfo : EIATTR_KPARAM_INFO
	.align		4
.L_20:
        /*0058*/ 	.byte	0x04, 0x17
        /*005a*/ 	.short	(.L_22 - .L_21)
.L_21:
        /*005c*/ 	.word	0x00000000
        /*0060*/ 	.short	0x0006
        /*0062*/ 	.short	0x0030
        /*0064*/ 	.byte	0x00, 0xf4, 0x21, 0x00


	//----- nvinfo : EIATTR_KPARAM_INFO
	.align		4
.L_22:
        /*0068*/ 	.byte	0x04, 0x17
        /*006a*/ 	.short	(.L_24 - .L_23)
.L_23:
        /*006c*/ 	.word	0x00000000
        /*0070*/ 	.short	0x0005
        /*0072*/ 	.short	0x0028
        /*0074*/ 	.byte	0x00, 0xf4, 0x21, 0x00


	//----- nvinfo : EIATTR_KPARAM_INFO
	.align		4
.L_24:
        /*0078*/ 	.byte	0x04, 0x17
        /*007a*/ 	.short	(.L_26 - .L_25)
.L_25:
        /*007c*/ 	.word	0x00000000
        /*0080*/ 	.short	0x0004
        /*0082*/ 	.short	0x0020
        /*0084*/ 	.byte	0x00, 0xf4, 0x21, 0x00


	//----- nvinfo : EIATTR_KPARAM_INFO
	.align		4
.L_26:
        /*0088*/ 	.byte	0x04, 0x17
        /*008a*/ 	.short	(.L_28 - .L_27)
.L_27:
        /*008c*/ 	.word	0x00000000
        /*0090*/ 	.short	0x0003
        /*0092*/ 	.short	0x0018
        /*0094*/ 	.byte	0x00, 0xf4, 0x21, 0x00


	//----- nvinfo : EIATTR_KPARAM_INFO
	.align		4
.L_28:
        /*0098*/ 	.byte	0x04, 0x17
        /*009a*/ 	.short	(.L_30 - .L_29)
.L_29:
        /*009c*/ 	.word	0x00000000
        /*00a0*/ 	.short	0x0002
        /*00a2*/ 	.short	0x0010
        /*00a4*/ 	.byte	0x00, 0xf4, 0x21, 0x00


	//----- nvinfo : EIATTR_KPARAM_INFO
	.align		4
.L_30:
        /*00a8*/ 	.byte	0x04, 0x17
        /*00aa*/ 	.short	(.L_32 - .L_31)
.L_31:
        /*00ac*/ 	.word	0x00000000
        /*00b0*/ 	.short	0x0001
        /*00b2*/ 	.short	0x0008
        /*00b4*/ 	.byte	0x00, 0xf4, 0x21, 0x00


	//----- nvinfo : EIATTR_KPARAM_INFO
	.align		4
.L_32:
        /*00b8*/ 	.byte	0x04, 0x17
        /*00ba*/ 	.short	(.L_34 - .L_33)
.L_33:
        /*00bc*/ 	.word	0x00000000
        /*00c0*/ 	.short	0x0000
        /*00c2*/ 	.short	0x0000
        /*00c4*/ 	.byte	0x00, 0xf4, 0x21, 0x00


	//----- nvinfo : EIATTR_SPARSE_MMA_MASK
	.align		4
.L_34:
        /*00c8*/ 	.byte	0x03, 0x50
        /*00ca*/ 	.short	0x0000


	//----- nvinfo : EIATTR_MAXREG_COUNT
	.align		4
        /*00cc*/ 	.byte	0x03, 0x1b
        /*00ce*/ 	.short	0x00ff


	//----- nvinfo : EIATTR_EXIT_INSTR_OFFSETS
	.align		4
        /*00d0*/ 	.byte	0x04, 0x1c
        /*00d2*/ 	.short	(.L_36 - .L_35)


	//   ....[0]....
.L_35:
        /*00d4*/ 	.word	0x00000610


	//   ....[1]....
        /*00d8*/ 	.word	0x00000630


	//----- nvinfo : EIATTR_REQNTID
	.align		4
.L_36:
        /*00dc*/ 	.byte	0x04, 0x10
        /*00de*/ 	.short	(.L_38 - .L_37)
.L_37:
        /*00e0*/ 	.word	0x00000020
        /*00e4*/ 	.word	0x00000001
        /*00e8*/ 	.word	0x00000001


	//----- nvinfo : EIATTR_CBANK_PARAM_SIZE
	.align		4
.L_38:
        /*00ec*/ 	.byte	0x03, 0x19
        /*00ee*/ 	.short	0x005c


	//----- nvinfo : EIATTR_PARAM_CBANK
	.align		4
        /*00f0*/ 	.byte	0x04, 0x0a
        /*00f2*/ 	.short	(.L_40 - .L_39)
	.align		4
.L_39:
        /*00f4*/ 	.word	index@(.nv.constant0.triton_poi_fused_abs_add_clamp_div_floor_ge_gt_le_logical_and_lt_maximum_mul_neg_sign_sub_1)
        /*00f8*/ 	.short	0x0210
        /*00fa*/ 	.short	0x005c


	//----- nvinfo : EIATTR_SW_WAR
	.align		4
.L_40:
        /*00fc*/ 	.byte	0x04, 0x36
        /*00fe*/ 	.short	(.L_42 - .L_41)
.L_41:
        /*0100*/ 	.word	0x00000008
.L_42:


//--------------------- .nv.callgraph             --------------------------
	.section	.nv.callgraph,"",@"SHT_CUDA_CALLGRAPH"
	.align	4
	.sectionentsize	8
	.align		4
        /*0000*/ 	.word	0x00000000
	.align		4
        /*0004*/ 	.word	0xffffffff
	.align		4
        /*0008*/ 	.word	0x00000000
	.align		4
        /*000c*/ 	.word	0xfffffffe
	.align		4
        /*0010*/ 	.word	0x00000000
	.align		4
        /*0014*/ 	.word	0xfffffffd
	.align		4
        /*0018*/ 	.word	0x00000000
	.align		4
        /*001c*/ 	.word	0xfffffffc


//--------------------- .nv.constant4             --------------------------
	.section	.nv.constant4,"a",@progbits
	.align	8
	.align		8
.nv.constant4:
        /*0000*/ 	.dword	_$_str


//--------------------- .text.triton_poi_fused_abs_add_clamp_div_floor_ge_gt_le_logical_and_lt_maximum_mul_neg_sign_sub_1 --------------------------
	.section	.text.triton_poi_fused_abs_add_clamp_div_floor_ge_gt_le_logical_and_lt_maximum_mul_neg_sign_sub_1,"ax",@progbits
	.align	128
        .global         triton_poi_fused_abs_add_clamp_div_floor_ge_gt_le_logical_and_lt_maximum_mul_neg_sign_sub_1
        .type           triton_poi_fused_abs_add_clamp_div_floor_ge_gt_le_logical_and_lt_maximum_mul_neg_sign_sub_1,@function
        .size           triton_poi_fused_abs_add_clamp_div_floor_ge_gt_le_logical_and_lt_maximum_mul_neg_sign_sub_1,(.L_x_1 - triton_poi_fused_abs_add_clamp_div_floor_ge_gt_le_logical_and_lt_maximum_mul_neg_sign_sub_1)
        .other          triton_poi_fused_abs_add_clamp_div_floor_ge_gt_le_logical_and_lt_maximum_mul_neg_sign_sub_1,@"STO_CUDA_ENTRY STV_DEFAULT"
triton_poi_fused_abs_add_clamp_div_floor_ge_gt_le_logical_and_lt_maximum_mul_neg_sign_sub_1:
.text.triton_poi_fused_abs_add_clamp_div_floor_ge_gt_le_logical_and_lt_maximum_mul_neg_sign_sub_1:
[----:B------:R-:W0:Y:S01]  /*0000*/  LDC R1, c[0x0][0x28] ;  /* 0x00000a00ff017b82 */ /* 0x000e220000000800 */
[----:B------:R-:W1:Y:S07]  /*0010*/  S2R R19, SR_TID.X ;  /* 0x0000000000137919 */ /* 0x000e6e0000002100 */
[----:B------:R-:W2:Y:S01]  /*0020*/  LDC.64 R4, c[0x0][0x218] ;  /* 0x00008600ff047b82 */ /* 0x000ea20000000a00 */
[----:B------:R-:W-:Y:S01]  /*0030*/  IMAD.MOV.U32 R14, RZ, RZ, RZ ;  /* 0x000000ffff0e7224 */ /* 0x000fe200078e00ff */
[----:B------:R-:W-:Y:S01]  /*0040*/  ULDC.64 UR4, c[0x0][0x208] ;  /* 0x0000820000047ab9 */ /* 0x000fe20000000a00 */
[----:B------:R-:W3:Y:S05]  /*0050*/  S2R R3, SR_CTAID.X ;  /* 0x0000000000037919 */ /* 0x000eea0000002500 */
[----:B------:R-:W4:Y:S01]  /*0060*/  LDC.64 R6, c[0x0][0x220] ;  /* 0x00008800ff067b82 */ /* 0x000f220000000a00 */
[----:B------:R-:W-:Y:S01]  /*0070*/  IMAD.MOV.U32 R18, RZ, RZ, RZ ;  /* 0x000000ffff127224 */ /* 0x000fe200078e00ff */
[----:B------:R-:W-:Y:S01]  /*0080*/  CS2R R16, SRZ ;  /* 0x0000000000107805 */ /* 0x000fe2000001ff00 */
[----:B------:R-:W-:Y:S01]  /*0090*/  ULDC.64 UR6, c[0x0][0x250] ;  /* 0x0000940000067ab9 */ /* 0x000fe20000000a00 */
[----:B------:R-:W-:-:S04]  /*00a0*/  ULDC.64 UR8, c[0x0][0x258] ;  /* 0x0000960000087ab9 */ /* 0x000fc80000000a00 */
[----:B------:R-:W5:Y:S08]  /*00b0*/  LDC.64 R10, c[0x0][0x238] ;  /* 0x00008e00ff0a7b82 */ /* 0x000f700000000a00 */
[----:B------:R-:W5:Y:S01]  /*00c0*/  LDC.64 R12, c[0x0][0x240] ;  /* 0x00009000ff0c7b82 */ /* 0x000f620000000a00 */
[----:B-1----:R-:W-:Y:S02]  /*00d0*/  LOP3.LUT R0, R19, 0xf, RZ, 0xc0, !PT ;  /* 0x0000000f13007812 */ /* 0x002fe400078ec0ff */
[----:B---3--:R-:W-:-:S03]  /*00e0*/  SHF.R.S32.HI R2, RZ, 0x1b, R3 ;  /* 0x0000001bff027819 */ /* 0x008fc60000011403 */
[----:B------:R-:W-:Y:S01]  /*00f0*/  IMAD R0, R3, 0x10, R0 ;  /* 0x0000001003007824 */ /* 0x000fe200078e0200 */
[----:B------:R-:W-:-:S04]  /*0100*/  SGXT R3, R2, 0x1 ;  /* 0x000000010203781a */ /* 0x000fc80000000200 */
[----:B------:R-:W-:Y:S02]  /*0110*/  ISETP.GE.AND P0, PT, R0, 0x10, PT ;  /* 0x000000100000780c */ /* 0x000fe40003f06270 */
[----:B------:R-:W-:-:S04]  /*0120*/  LEA.HI R3, R3, R0, RZ, 0x2 ;  /* 0x0000000003037211 */ /* 0x000fc800078f10ff */
[----:B------:R-:W-:Y:S02]  /*0130*/  SHF.R.S32.HI R15, RZ, 0x2, R3 ;  /* 0x00000002ff0f7819 */ /* 0x000fe40000011403 */
[----:B------:R-:W1:Y:S03]  /*0140*/  LDC.64 R2, c[0x0][0x210] ;  /* 0x00008400ff027b82 */ /* 0x000e660000000a00 */
[----:B--2---:R-:W-:-:S05]  /*0150*/  IMAD.WIDE R4, R15, 0x4, R4 ;  /* 0x000000040f047825 */ /* 0x004fca00078e0204 */
[----:B------:R2:W3:Y:S01]  /*0160*/  @!P0 LDG.E.EL R14, desc[UR4][R4.64] ;  /* 0x00000004040e8981 */ /* 0x0004e2000c2e1900 */
[----:B----4-:R-:W-:-:S05]  /*0170*/  IMAD.WIDE R6, R15, 0x4, R6 ;  /* 0x000000040f067825 */ /* 0x010fca00078e0206 */
[----:B------:R-:W4:Y:S01]  /*0180*/  @!P0 LDG.E.EL R16, desc[UR4][R6.64] ;  /* 0x0000000406108981 */ /* 0x000f22000c2e1900 */
[----:B-1----:R-:W-:-:S05]  /*0190*/  IMAD.WIDE R2, R0, 0x4, R2 ;  /* 0x0000000400027825 */ /* 0x002fca00078e0202 */
[----:B------:R-:W4:Y:S01]  /*01a0*/  @!P0 LDG.E R18, desc[UR4][R2.64] ;  /* 0x0000000402128981 */ /* 0x000f22000c1e1900 */
[----:B------:R-:W1:Y:S01]  /*01b0*/  LDC.64 R8, c[0x0][0x228] ;  /* 0x00008a00ff087b82 */ /* 0x000e620000000a00 */
[----:B-----5:R-:W-:-:S04]  /*01c0*/  IMAD.WIDE R10, R15, 0x4, R10 ;  /* 0x000000040f0a7825 */ /* 0x020fc800078e020a */
[----:B0-----:R-:W-:Y:S01]  /*01d0*/  IMAD.WIDE R12, R15, 0x4, R12 ;  /* 0x000000040f0c7825 */ /* 0x001fe200078e020c */
[----:B------:R-:W5:Y:S02]  /*01e0*/  @!P0 LDG.E.EL R17, desc[UR4][R10.64] ;  /* 0x000000040a118981 */ /* 0x000f64000c2e1900 */
[----:B--2---:R-:W0:Y:S01]  /*01f0*/  LDC.64 R4, c[0x0][0x230] ;  /* 0x00008c00ff047b82 */ /* 0x004e220000000a00 */
[----:B------:R-:W-:-:S06]  /*0200*/  IMAD.MOV.U32 R15, RZ, RZ, RZ ;  /* 0x000000ffff0f7224 */ /* 0x000fcc00078e00ff */
[----:B------:R-:W2:Y:S04]  /*0210*/  @!P0 LDG.E.EL R15, desc[UR4][R12.64] ;  /* 0x000000040c0f8981 */ /* 0x000ea8000c2e1900 */
[----:B-1----:R-:W2:Y:S04]  /*0220*/  LDG.E R8, desc[UR4][R8.64] ;  /* 0x0000000408087981 */ /* 0x002ea8000c1e1900 */
[----:B0-----:R0:W2:Y:S02]  /*0230*/  LDG.E R4, desc[UR4][R4.64] ;  /* 0x0000000404047981 */ /* 0x0010a4000c1e1900 */
[----:B0-----:R-:W-:Y:S01]  /*0240*/  IMAD.MOV.U32 R5, RZ, RZ, RZ ;  /* 0x000000ffff057224 */ /* 0x001fe200078e00ff */
[C---:B---3--:R-:W-:Y:S01]  /*0250*/  FSETP.GEU.AND P2, PT, |R14|.reuse, 1.175494350822287508e-38, PT ;  /* 0x008000000e00780b */ /* 0x048fe20003f4e200 */
[C---:B------:R-:W-:Y:S01]  /*0260*/  FMUL R3, R14.reuse, 0.25 ;  /* 0x3e8000000e037820 */ /* 0x040fe20000400000 */
[----:B------:R-:W-:-:S04]  /*0270*/  FSETP.GT.AND P0, PT, |R14|, 8.50705917302346158658e+37, PT ;  /* 0x7e8000000e00780b */ /* 0x000fc80003f04200 */
[----:B------:R-:W-:-:S07]  /*0280*/  FSEL R3, R3, R14, P0 ;  /* 0x0000000e03037208 */ /* 0x000fce0000000000 */
[----:B------:R-:W-:-:S06]  /*0290*/  @!P2 FMUL R3, R3, 16777216 ;  /* 0x4b8000000303a820 */ /* 0x000fcc0000400000 */
[----:B------:R-:W0:Y:S01]  /*02a0*/  MUFU.RCP R3, R3 ;  /* 0x0000000300037308 */ /* 0x000e220000001000 */
[----:B----4-:R-:W-:-:S04]  /*02b0*/  @P0 FMUL R18, R18, 0.25 ;  /* 0x3e80000012120820 */ /* 0x010fc80000400000 */
[----:B------:R-:W-:-:S04]  /*02c0*/  @!P2 FMUL R18, R18, 16777216 ;  /* 0x4b8000001212a820 */ /* 0x000fc80000400000 */
[----:B0-----:R-:W-:-:S05]  /*02d0*/  FFMA R6, R3, R18, -R16 ;  /* 0x0000001203067223 */ /* 0x001fca0000000810 */
[C---:B------:R-:W-:Y:S02]  /*02e0*/  FSETP.GT.AND P1, PT, R6.reuse, RZ, PT ;  /* 0x000000ff0600720b */ /* 0x040fe40003f24000 */
[C---:B------:R-:W-:Y:S02]  /*02f0*/  FSETP.GEU.AND P3, PT, R6.reuse, RZ, PT ;  /* 0x000000ff0600720b */ /* 0x040fe40003f6e000 */
[----:B------:R-:W-:Y:S01]  /*0300*/  SEL R2, RZ, 0x1, !P1 ;  /* 0x00000001ff027807 */ /* 0x000fe20004800000 */
[----:B------:R-:W-:-:S08]  /*0310*/  FADD R7, |R6|, 0.5 ;  /* 0x3f00000006077421 */ /* 0x000fd00000000200 */
[----:B------:R-:W-:Y:S02]  /*0320*/  @!P1 IMAD.MOV R5, RZ, RZ, -0x1 ;  /* 0xffffffffff059424 */ /* 0x000fe400078e02ff */
[----:B------:R-:W-:Y:S01]  /*0330*/  @P3 IMAD.MOV R5, RZ, RZ, R2 ;  /* 0x000000ffff053224 */ /* 0x000fe200078e0202 */
[----:B------:R-:W-:Y:S08]  /*0340*/  FRND.FTZ.FLOOR R10, R7 ;  /* 0x00000007000a7307 */ /* 0x000ff00000215000 */
[----:B------:R-:W0:Y:S01]  /*0350*/  I2F.S16 R5, R5 ;  /* 0x0000000500057306 */ /* 0x000e220000101400 */
[----:B-----5:R-:W-:Y:S01]  /*0360*/  @P0 FMUL R17, R17, 0.25 ;  /* 0x3e80000011110820 */ /* 0x020fe20000400000 */
[----:B--2---:R-:W-:-:S03]  /*0370*/  @P0 FMUL R15, R15, 0.25 ;  /* 0x3e8000000f0f0820 */ /* 0x004fc60000400000 */
[----:B------:R-:W-:Y:S01]  /*0380*/  @!P2 FMUL R17, R17, 16777216 ;  /* 0x4b8000001111a820 */ /* 0x000fe20000400000 */
[----:B0-----:R-:W-:-:S05]  /*0390*/  FMUL R9, R5, R10 ;  /* 0x0000000a05097220 */ /* 0x001fca0000400000 */
[----:B------:R-:W-:Y:S01]  /*03a0*/  FSETP.NAN.AND P1, PT, R9, R9, PT ;  /* 0x000000090900720b */ /* 0x000fe20003f28000 */
[----:B------:R-:W-:Y:S01]  /*03b0*/  @!P2 FMUL R15, R15, 16777216 ;  /* 0x4b8000000f0fa820 */ /* 0x000fe20000400000 */
[CC--:B------:R-:W-:Y:S02]  /*03c0*/  FSETP.GT.AND P0, PT, R9.reuse, R8.reuse, PT ;  /* 0x000000080900720b */ /* 0x0c0fe40003f04000 */
[----:B------:R-:W-:Y:S01]  /*03d0*/  FSEL R2, R9, R8, P1 ;  /* 0x0000000809027208 */ /* 0x000fe20000800000 */
[C-C-:B------:R-:W-:Y:S01]  /*03e0*/  FFMA R10, R3.reuse, R17, -R16.reuse ;  /* 0x00000011030a7223 */ /* 0x140fe20000000810 */
[----:B------:R-:W-:Y:S02]  /*03f0*/  FFMA R5, R3, R15, -R16 ;  /* 0x0000000f03057223 */ /* 0x000fe40000000810 */
[----:B------:R-:W-:Y:S02]  /*0400*/  FSEL R7, R9, R2, P0 ;  /* 0x0000000209077208 */ /* 0x000fe40000000000 */
[----:B------:R-:W0:Y:S02]  /*0410*/  LDC.64 R2, c[0x0][0x248] ;  /* 0x00009200ff027b82 */ /* 0x000e240000000a00 */
[----:B------:R-:W-:-:S02]  /*0420*/  FSETP.GEU.AND P3, PT, R7, R4, PT ;  /* 0x000000040700720b */ /* 0x000fc40003f6e000 */
[CC--:B------:R-:W-:Y:S02]  /*0430*/  FSETP.GT.AND P0, PT, |R10|.reuse, |R5|.reuse, PT ;  /* 0x400000050a00720b */ /* 0x0c0fe40003f04200 */
[C---:B------:R-:W-:Y:S02]  /*0440*/  FSETP.NAN.AND P2, PT, R10.reuse, R10, PT ;  /* 0x0000000a0a00720b */ /* 0x040fe40003f48000 */
[C---:B------:R-:W-:Y:S02]  /*0450*/  FSEL R5, |R10|.reuse, |R5|, P0 ;  /* 0x400000050a057208 */ /* 0x040fe40000000200 */
[----:B------:R-:W-:Y:S02]  /*0460*/  FSETP.NAN.AND P1, PT, R7, R7, PT ;  /* 0x000000070700720b */ /* 0x000fe40003f28000 */
[----:B------:R-:W-:Y:S02]  /*0470*/  FSEL R5, |R10|, R5, P2 ;  /* 0x000000050a057208 */ /* 0x000fe40001000200 */
[----:B------:R-:W-:-:S02]  /*0480*/  LOP3.LUT P0, RZ, R19, 0x10, RZ, 0xc0, !PT ;  /* 0x0000001013ff7812 */ /* 0x000fc4000780c0ff */
[-C--:B------:R-:W-:Y:S01]  /*0490*/  @P3 FSEL R7, R7, R4.reuse, P1 ;  /* 0x0000000407073208 */ /* 0x080fe20000800000 */
[----:B------:R-:W-:Y:S01]  /*04a0*/  FADD R11, RZ, -R5 ;  /* 0x80000005ff0b7221 */ /* 0x000fe20000000000 */
[----:B------:R-:W-:Y:S02]  /*04b0*/  FSETP.GTU.AND P1, PT, R9, R4, PT ;  /* 0x000000040900720b */ /* 0x000fe40003f2c000 */
[----:B------:R-:W-:Y:S01]  /*04c0*/  ISETP.LT.AND P0, PT, R0, 0x10, !P0 ;  /* 0x000000100000780c */ /* 0x000fe20004701270 */
[----:B------:R-:W-:Y:S01]  /*04d0*/  FADD R7, R7, R16 ;  /* 0x0000001007077221 */ /* 0x000fe20000000000 */
[----:B------:R-:W-:Y:S02]  /*04e0*/  FSETP.GE.AND P1, PT, R9, R8, !P1 ;  /* 0x000000080900720b */ /* 0x000fe40004f26000 */
[----:B------:R-:W-:Y:S02]  /*04f0*/  SHF.R.S32.HI R9, RZ, 0x1f, R0 ;  /* 0x0000001fff097819 */ /* 0x000fe40000011400 */
[----:B------:R-:W-:-:S02]  /*0500*/  IADD3 R4, P4, R0, UR6, RZ ;  /* 0x0000000600047c10 */ /* 0x000fc4000ff9e0ff */
[C---:B------:R-:W-:Y:S02]  /*0510*/  FSETP.GT.AND P3, PT, R6.reuse, R5, PT ;  /* 0x000000050600720b */ /* 0x040fe40003f64000 */
[----:B------:R-:W-:Y:S02]  /*0520*/  FSETP.GEU.AND P2, PT, R6, R11, PT ;  /* 0x0000000b0600720b */ /* 0x000fe40003f4e000 */
[----:B------:R-:W-:Y:S01]  /*0530*/  IADD3 R6, P5, R0, UR8, RZ ;  /* 0x0000000800067c10 */ /* 0x000fe2000ffbe0ff */
[----:B------:R-:W-:Y:S01]  /*0540*/  FMUL R11, R7, R14 ;  /* 0x0000000e070b7220 */ /* 0x000fe20000400000 */
[----:B0-----:R-:W-:Y:S01]  /*0550*/  IMAD.WIDE R2, R0, 0x4, R2 ;  /* 0x0000000400027825 */ /* 0x001fe200078e0202 */
[----:B------:R-:W-:Y:S01]  /*0560*/  IADD3.X R5, R9, UR7, RZ, P4, !PT ;  /* 0x0000000709057c10 */ /* 0x000fe2000a7fe4ff */
[----:B------:R-:W-:Y:S01]  /*0570*/  ULDC.64 UR6, c[0x0][0x260] ;  /* 0x0000980000067ab9 */ /* 0x000fe20000000a00 */
[----:B------:R-:W-:Y:S02]  /*0580*/  SEL R13, RZ, 0x1, !P1 ;  /* 0x00000001ff0d7807 */ /* 0x000fe40004800000 */
[----:B------:R-:W-:-:S02]  /*0590*/  IADD3.X R7, R9, UR9, RZ, P5, !PT ;  /* 0x0000000909077c10 */ /* 0x000fc4000affe4ff */
[----:B------:R-:W-:Y:S02]  /*05a0*/  SEL R15, RZ, 0x1, !P3 ;  /* 0x00000001ff0f7807 */ /* 0x000fe40005800000 */
[----:B------:R-:W-:Y:S01]  /*05b0*/  IADD3 R8, P1, R0, UR6, RZ ;  /* 0x0000000600087c10 */ /* 0x000fe2000ff3e0ff */
[----:B------:R0:W-:Y:S03]  /*05c0*/  @P0 STG.E desc[UR4][R2.64], R11 ;  /* 0x0000000b02000986 */ /* 0x0001e6000c101904 */
[----:B------:R-:W-:Y:S01]  /*05d0*/  IADD3.X R9, R9, UR7, RZ, P1, !PT ;  /* 0x0000000709097c10 */ /* 0x000fe20008ffe4ff */
[----:B------:R0:W-:Y:S01]  /*05e0*/  @P0 STG.E.U8 desc[UR4][R4.64], R13 ;  /* 0x0000000d04000986 */ /* 0x0001e2000c101104 */
[----:B------:R-:W-:-:S03]  /*05f0*/  SEL R17, RZ, 0x1, P2 ;  /* 0x00000001ff117807 */ /* 0x000fc60001000000 */
[----:B------:R0:W-:Y:S02]  /*0600*/  @P0 STG.E.U8 desc[UR4][R6.64], R15 ;  /* 0x0000000f06000986 */ /* 0x0001e4000c101104 */
[----:B0-----:R-:W-:Y:S05]  /*0610*/  @!P0 EXIT ;  /* 0x000000000000894d */ /* 0x001fea0003800000 */
[----:B------:R-:W-:Y:S01]  /*0620*/  STG.E.U8 desc[UR4][R8.64], R17 ;  /* 0x0000001108007986 */ /* 0x000fe2000c101104 */
[----:B------:R-:W-:Y:S05]  /*0630*/  EXIT ;  /* 0x000000000000794d */ /* 0x000fea0003800000 */
.L_x_0:
[----:B------:R-:W-:-:S00]  /*0640*/  BRA `(.L_x_0) ;  /* 0xfffffffc00fc7947 */ /* 0x000fc0000383ffff */
[----:B------:R-:W-:-:S00]  /*0650*/  NOP ;  /* 0x0000000000007918 */ /* 0x000fc00000000000 */
        /* <DEDUP_REMOVED lines=10> */
.L_x_1:


//--------------------- .nv.global.init           --------------------------
	.section	.nv.global.init,"aw",@progbits
.nv.global.init:
	.type		_$_str,@object
	.size		_$_str,(.L_0 - _$_str)
_$_str:
        /*0000*/ 	.byte	0x5f, 0x5f, 0x43, 0x55, 0x44, 0x41, 0x5f, 0x46, 0x54, 0x5a, 0x00
.L_0:


//--------------------- .nv.constant0.triton_poi_fused_abs_add_clamp_div_floor_ge_gt_le_logical_and_lt_maximum_mul_neg_sign_sub_1 --------------------------
	.section	.nv.constant0.triton_poi_fused_abs_add_clamp_div_floor_ge_gt_le_logical_and_lt_maximum_mul_neg_sign_sub_1,"a",@progbits
	.sectionflags	@""
	.align	4
.nv.constant0.triton_poi_fused_abs_add_clamp_div_floor_ge_gt_le_logical_and_lt_maximum_mul_neg_sign_sub_1:
	.zero		620
